//
// Generated by NVIDIA NVVM Compiler
//
// Compiler Build ID: CL-36424714
// Cuda compilation tools, release 13.0, V13.0.88
// Based on NVVM 20.0.0
//

.version 9.0
.target sm_100
.address_size 64

	// .globl	_Z11countPointsiPKfS0_Pi
.extern .shared .align 16 .b8 bsum[];

.visible .entry _Z11countPointsiPKfS0_Pi(
	.param .u32 _Z11countPointsiPKfS0_Pi_param_0,
	.param .u64 .ptr .align 1 _Z11countPointsiPKfS0_Pi_param_1,
	.param .u64 .ptr .align 1 _Z11countPointsiPKfS0_Pi_param_2,
	.param .u64 .ptr .align 1 _Z11countPointsiPKfS0_Pi_param_3
)
{
	.reg .pred 	%p<10>;
	.reg .b32 	%r<27>;
	.reg .b32 	%f<17>;
	.reg .b64 	%rd<16>;

	ld.param.s32 	%rd5, [_Z11countPointsiPKfS0_Pi_param_0];
	ld.param.u64 	%rd2, [_Z11countPointsiPKfS0_Pi_param_1];
	ld.param.u64 	%rd3, [_Z11countPointsiPKfS0_Pi_param_2];
	ld.param.u64 	%rd4, [_Z11countPointsiPKfS0_Pi_param_3];
	mov.u32 	%r1, %tid.x;
	cvt.u64.u32 	%rd6, %r1;
	mov.u32 	%r2, %ctaid.x;
	mov.u32 	%r26, %ntid.x;
	mul.wide.u32 	%rd7, %r2, %r26;
	add.s64 	%rd1, %rd7, %rd6;
	setp.ge.u64 	%p1, %rd1, %rd5;
	mov.b32 	%r25, 0;
	@%p1 bra 	$L__BB0_2;
	cvta.to.global.u64 	%rd8, %rd2;
	cvta.to.global.u64 	%rd9, %rd3;
	shl.b64 	%rd10, %rd1, 2;
	add.s64 	%rd11, %rd8, %rd10;
	ld.global.f32 	%f1, [%rd11];
	add.s64 	%rd12, %rd9, %rd10;
	ld.global.f32 	%f2, [%rd12];
	abs.f32 	%f3, %f1;
	abs.f32 	%f4, %f2;
	mov.b32 	%r10, %f4;
	mov.b32 	%r11, %f3;
	min.s32 	%r12, %r10, %r11;
	mov.b32 	%f5, %r12;
	max.s32 	%r13, %r11, %r10;
	mov.b32 	%f6, %r13;
	and.b32  	%r14, %r13, -33554432;
	xor.b32  	%r15, %r14, 2122317824;
	mov.b32 	%f7, %r15;
	mul.f32 	%f8, %f5, %f7;
	mul.f32 	%f9, %f6, %f7;
	mul.f32 	%f10, %f8, %f8;
	fma.rn.f32 	%f11, %f9, %f9, %f10;
	sqrt.rn.f32 	%f12, %f11;
	or.b32  	%r16, %r14, 8388608;
	mov.b32 	%f13, %r16;
	mul.f32 	%f14, %f12, %f13;
	setp.eq.f32 	%p2, %f5, 0f00000000;
	selp.f32 	%f15, %f6, %f14, %p2;
	setp.neu.f32 	%p3, %f5, 0f7F800000;
	setp.lt.f32 	%p4, %f15, 0f3F800000;
	and.pred  	%p5, %p3, %p4;
	selp.u32 	%r25, 1, 0, %p5;
$L__BB0_2:
	shl.b32 	%r17, %r1, 2;
	mov.u32 	%r18, bsum;
	add.s32 	%r6, %r18, %r17;
	st.shared.u32 	[%r6], %r25;
	bar.sync 	0;
	setp.lt.u32 	%p6, %r26, 2;
	@%p6 bra 	$L__BB0_6;
$L__BB0_3:
	shr.u32 	%r8, %r26, 1;
	setp.ge.u32 	%p7, %r1, %r8;
	@%p7 bra 	$L__BB0_5;
	shl.b32 	%r19, %r8, 2;
	add.s32 	%r20, %r6, %r19;
	ld.shared.u32 	%r21, [%r20];
	ld.shared.u32 	%r22, [%r6];
	add.s32 	%r23, %r22, %r21;
	st.shared.u32 	[%r6], %r23;
$L__BB0_5:
	bar.sync 	0;
	setp.gt.u32 	%p8, %r26, 3;
	mov.u32 	%r26, %r8;
	@%p8 bra 	$L__BB0_3;
$L__BB0_6:
	bar.sync 	0;
	setp.ne.s32 	%p9, %r1, 0;
	@%p9 bra 	$L__BB0_8;
	ld.shared.u32 	%r24, [bsum];
	cvta.to.global.u64 	%rd13, %rd4;
	mul.wide.u32 	%rd14, %r2, 4;
	add.s64 	%rd15, %rd13, %rd14;
	st.global.u32 	[%rd15], %r24;
$L__BB0_8:
	ret;

}


// ===== COMPILED SASS (sm_100) =====

	.target	sm_100

	.elftype	@"ET_EXEC"


//--------------------- .note.nv.tkinfo           --------------------------
	.section	.note.nv.tkinfo,"",@"SHT_NOTE"
	.sectionflags	@"SHF_NOTE_NV_TKINFO"
	.tkinfo
        /*0018*/ 	.word	0x00000002
        /*0030*/ 	.string	""
        /*0030*/ 	.string	"ptxas"
        /*0030*/ 	.string	"Cuda compilation tools, release 13.0, V13.0.88"
        /*0030*/ 	.string	"Build cuda_13.0.r13.0/compiler.36424714_0"
        /*0030*/ 	.string	"-arch sm_100 -m 64 "



//--------------------- .note.nv.cuinfo           --------------------------
	.section	.note.nv.cuinfo,"",@"SHT_NOTE"
	.sectionflags	@"SHF_NOTE_NV_CUINFO"
        /*0018*/ 	.short	0x0002
        /*001a*/ 	.short	0x0064
        /*001c*/ 	.short	0x0082
	.zero		2


//--------------------- .nv.info                  --------------------------
	.section	.nv.info,"",@"SHT_CUDA_INFO"
	.align	4


	//----- nvinfo : EIATTR_REGCOUNT
	.align		4
        /*0000*/ 	.byte	0x04, 0x2f
        /*0002*/ 	.short	(.L_1 - .L_0)
	.align		4
.L_0:
        /*0004*/ 	.word	index@(_Z11countPointsiPKfS0_Pi)
        /*0008*/ 	.word	0x00000011


	//----- nvinfo : EIATTR_FRAME_SIZE
	.align		4
.L_1:
        /*000c*/ 	.byte	0x04, 0x11
        /*000e*/ 	.short	(.L_3 - .L_2)
	.align		4
.L_2:
        /*0010*/ 	.word	index@($__internal_0_$__cuda_sm20_sqrt_rn_f32_slowpath)
        /*0014*/ 	.word	0x00000000


	//----- nvinfo : EIATTR_FRAME_SIZE
	.align		4
.L_3:
        /*0018*/ 	.byte	0x04, 0x11
        /*001a*/ 	.short	(.L_5 - .L_4)
	.align		4
.L_4:
        /*001c*/ 	.word	index@(_Z11countPointsiPKfS0_Pi)
        /*0020*/ 	.word	0x00000000


	//----- nvinfo : EIATTR_MIN_STACK_SIZE
	.align		4
.L_5:
        /*0024*/ 	.byte	0x04, 0x12
        /*0026*/ 	.short	(.L_7 - .L_6)
	.align		4
.L_6:
        /*0028*/ 	.word	index@(_Z11countPointsiPKfS0_Pi)
        /*002c*/ 	.word	0x00000000
.L_7:


//--------------------- .nv.compat                --------------------------
	.section	.nv.compat,"",@"SHT_CUDA_COMPAT_INFO"
	.align	4
        /*0000*/ 	.byte	0x02, 0x09, 0x00, 0x00, 0x02, 0x02, 0x01, 0x00, 0x02, 0x05, 0x05, 0x00, 0x03, 0x07, 0x01, 0x01
        /*0010*/ 	.byte	0x02, 0x03, 0x00, 0x00, 0x02, 0x06, 0x01, 0x00, 0x04, 0x0b, 0x08, 0x00, 0x01, 0x00, 0x00, 0x00
        /*0020*/ 	.byte	0x00, 0x00, 0x00, 0x00


//--------------------- .nv.info._Z11countPointsiPKfS0_Pi --------------------------
	.section	.nv.info._Z11countPointsiPKfS0_Pi,"",@"SHT_CUDA_INFO"
	.sectionflags	@""
	.align	4


	//----- nvinfo : EIATTR_CUDA_API_VERSION
	.align		4
        /*0000*/ 	.byte	0x04, 0x37
        /*0002*/ 	.short	(.L_9 - .L_8)
.L_8:
        /*0004*/ 	.word	0x00000082


	//----- nvinfo : EIATTR_KPARAM_INFO
	.align		4
.L_9:
        /*0008*/ 	.byte	0x04, 0x17
        /*000a*/ 	.short	(.L_11 - .L_10)
.L_10:
        /*000c*/ 	.word	0x00000000
        /*0010*/ 	.short	0x0003
        /*0012*/ 	.short	0x0018
        /*0014*/ 	.byte	0x00, 0xf5, 0x21, 0x00


	//----- nvinfo : EIATTR_KPARAM_INFO
	.align		4
.L_11:
        /*0018*/ 	.byte	0x04, 0x17
        /*001a*/ 	.short	(.L_13 - .L_12)
.L_12:
        /*001c*/ 	.word	0x00000000
        /*0020*/ 	.short	0x0002
        /*0022*/ 	.short	0x0010
        /*0024*/ 	.byte	0x00, 0xf5, 0x21, 0x00


	//----- nvinfo : EIATTR_KPARAM_INFO
	.align		4
.L_13:
        /*0028*/ 	.byte	0x04, 0x17
        /*002a*/ 	.short	(.L_15 - .L_14)
.L_14:
        /*002c*/ 	.word	0x00000000
        /*0030*/ 	.short	0x0001
        /*0032*/ 	.short	0x0008
        /*0034*/ 	.byte	0x00, 0xf5, 0x21, 0x00


	//----- nvinfo : EIATTR_KPARAM_INFO
	.align		4
.L_15:
        /*0038*/ 	.byte	0x04, 0x17
        /*003a*/ 	.short	(.L_17 - .L_16)
.L_16:
        /*003c*/ 	.word	0x00000000
        /*0040*/ 	.short	0x0000
        /*0042*/ 	.short	0x0000
        /*0044*/ 	.byte	0x00, 0xf0, 0x11, 0x00


	//----- nvinfo : EIATTR_SPARSE_MMA_MASK
	.align		4
.L_17:
        /*0048*/ 	.byte	0x03, 0x50
        /*004a*/ 	.short	0x0000


	//----- nvinfo : EIATTR_MAXREG_COUNT
	.align		4
        /*004c*/ 	.byte	0x03, 0x1b
        /*004e*/ 	.short	0x00ff


	//----- nvinfo : EIATTR_NUM_BARRIERS
	.align		4
        /*0050*/ 	.byte	0x02, 0x4c
        /*0052*/ 	.byte	0x01
	.zero		1


	//----- nvinfo : EIATTR_MERCURY_ISA_VERSION
	.align		4
        /*0054*/ 	.byte	0x03, 0x5f
        /*0056*/ 	.short	0x0101


	//----- nvinfo : EIATTR_VRC_CTA_INIT_COUNT
	.align		4
        /*0058*/ 	.byte	0x02, 0x4a
	.zero		1
	.zero		1


	//----- nvinfo : EIATTR_EXIT_INSTR_OFFSETS
	.align		4
        /*005c*/ 	.byte	0x04, 0x1c
        /*005e*/ 	.short	(.L_19 - .L_18)


	//   ....[0]....
.L_18:
        /*0060*/ 	.word	0x000004d0


	//   ....[1]....
        /*0064*/ 	.word	0x00000550


	//----- nvinfo : EIATTR_CRS_STACK_SIZE
	.align		4
.L_19:
        /*0068*/ 	.byte	0x04, 0x1e
        /*006a*/ 	.short	(.L_21 - .L_20)
.L_20:
        /*006c*/ 	.word	0x00000000


	//----- nvinfo : EIATTR_CBANK_PARAM_SIZE
	.align		4
.L_21:
        /*0070*/ 	.byte	0x03, 0x19
        /*0072*/ 	.short	0x0020


	//----- nvinfo : EIATTR_PARAM_CBANK
	.align		4
        /*0074*/ 	.byte	0x04, 0x0a
        /*0076*/ 	.short	(.L_23 - .L_22)
	.align		4
.L_22:
        /*0078*/ 	.word	index@(.nv.constant0._Z11countPointsiPKfS0_Pi)
        /*007c*/ 	.short	0x0380
        /*007e*/ 	.short	0x0020


	//----- nvinfo : EIATTR_SW_WAR
	.align		4
.L_23:
        /*0080*/ 	.byte	0x04, 0x36
        /*0082*/ 	.short	(.L_25 - .L_24)
.L_24:
        /*0084*/ 	.word	0x00000008
.L_25:


//--------------------- .nv.callgraph             --------------------------
	.section	.nv.callgraph,"",@"SHT_CUDA_CALLGRAPH"
	.align	4
	.sectionentsize	8
	.align		4
        /*0000*/ 	.word	0x00000000
	.align		4
        /*0004*/ 	.word	0xffffffff
	.align		4
        /*0008*/ 	.word	0x00000000
	.align		4
        /*000c*/ 	.word	0xfffffffe
	.align		4
        /*0010*/ 	.word	0x00000000
	.align		4
        /*0014*/ 	.word	0xfffffffd
	.align		4
        /*0018*/ 	.word	0x00000000
	.align		4
        /*001c*/ 	.word	0xfffffffc


//--------------------- .text._Z11countPointsiPKfS0_Pi --------------------------
	.section	.text._Z11countPointsiPKfS0_Pi,"ax",@progbits
	.align	128
        .global         _Z11countPointsiPKfS0_Pi
        .type           _Z11countPointsiPKfS0_Pi,@function
        .size           _Z11countPointsiPKfS0_Pi,(.L_x_9 - _Z11countPointsiPKfS0_Pi)
        .other          _Z11countPointsiPKfS0_Pi,@"STO_CUDA_ENTRY STV_DEFAULT"
_Z11countPointsiPKfS0_Pi:
.text._Z11countPointsiPKfS0_Pi:
[----:B------:R-:W-:Y:S01]  /*0000*/  LDC R1, c[0x0][0x37c] ;  /* 0x0000df00ff017b82 */ /* 0x000fe20000000800 */
[----:B------:R-:W0:Y:S01]  /*0010*/  S2R R5, SR_CTAID.X ;  /* 0x0000000000057919 */ /* 0x000e220000002500 */
[----:B------:R-:W1:Y:S01]  /*0020*/  LDCU UR4, c[0x0][0x360] ;  /* 0x00006c00ff0477ac */ /* 0x000e620008000800 */
[----:B------:R-:W-:Y:S01]  /*0030*/  IMAD.MOV.U32 R3, RZ, RZ, RZ ;  /* 0x000000ffff037224 */ /* 0x000fe200078e00ff */
[----:B------:R-:W-:Y:S01]  /*0040*/  BSSY.RECONVERGENT B0, `(.L_x_0) ;  /* 0x0000033000007945 */ /* 0x000fe20003800200 */
[----:B------:R-:W0:Y:S01]  /*0050*/  S2R R2, SR_TID.X ;  /* 0x0000000000027919 */ /* 0x000e220000002100 */
[----:B------:R-:W2:Y:S01]  /*0060*/  LDCU UR8, c[0x0][0x380] ;  /* 0x00007000ff0877ac */ /* 0x000ea20008000800 */
[----:B------:R-:W-:Y:S01]  /*0070*/  IMAD.MOV.U32 R0, RZ, RZ, RZ ;  /* 0x000000ffff007224 */ /* 0x000fe200078e00ff */
[----:B------:R-:W3:Y:S01]  /*0080*/  LDCU.64 UR6, c[0x0][0x358] ;  /* 0x00006b00ff0677ac */ /* 0x000ee20008000a00 */
[----:B-1----:R-:W-:Y:S01]  /*0090*/  MOV R4, UR4 ;  /* 0x0000000400047c02 */ /* 0x002fe20008000f00 */
[----:B--2---:R-:W-:Y:S01]  /*00a0*/  USHF.R.S32.HI UR5, URZ, 0x1f, UR8 ;  /* 0x0000001fff057899 */ /* 0x004fe20008011408 */
[----:B0-----:R-:W-:-:S03]  /*00b0*/  IMAD.WIDE.U32 R6, R5, UR4, R2 ;  /* 0x0000000405067c25 */ /* 0x001fc6000f8e0002 */
[----:B------:R-:W-:-:S04]  /*00c0*/  ISETP.GE.U32.AND P0, PT, R6, UR8, PT ;  /* 0x0000000806007c0c */ /* 0x000fc8000bf06070 */
[----:B------:R-:W-:-:S13]  /*00d0*/  ISETP.GE.U32.AND.EX P0, PT, R7, UR5, PT, P0 ;  /* 0x0000000507007c0c */ /* 0x000fda000bf06100 */
[----:B---3--:R-:W-:Y:S05]  /*00e0*/  @P0 BRA `(.L_x_1) ;  /* 0x0000000000a00947 */ /* 0x008fea0003800000 */
[----:B------:R-:W0:Y:S01]  /*00f0*/  LDCU.64 UR4, c[0x0][0x388] ;  /* 0x00007100ff0477ac */ /* 0x000e220008000a00 */
[C---:B------:R-:W-:Y:S01]  /*0100*/  IMAD.SHL.U32 R12, R6.reuse, 0x4, RZ ;  /* 0x00000004060c7824 */ /* 0x040fe200078e00ff */
[----:B------:R-:W-:Y:S01]  /*0110*/  SHF.L.U64.HI R6, R6, 0x2, R7 ;  /* 0x0000000206067819 */ /* 0x000fe20000010207 */
[----:B------:R-:W1:Y:S03]  /*0120*/  LDCU.64 UR8, c[0x0][0x390] ;  /* 0x00007200ff0877ac */ /* 0x000e660008000a00 */
[C---:B0-----:R-:W-:Y:S02]  /*0130*/  IADD3 R10, P0, PT, R12.reuse, UR4, RZ ;  /* 0x000000040c0a7c10 */ /* 0x041fe4000ff1e0ff */
[----:B-1----:R-:W-:Y:S02]  /*0140*/  IADD3 R12, P1, PT, R12, UR8, RZ ;  /* 0x000000080c0c7c10 */ /* 0x002fe4000ff3e0ff */
[----:B------:R-:W-:-:S02]  /*0150*/  IADD3.X R11, PT, PT, R6, UR5, RZ, P0, !PT ;  /* 0x00000005060b7c10 */ /* 0x000fc400087fe4ff */
[----:B------:R-:W-:-:S03]  /*0160*/  IADD3.X R13, PT, PT, R6, UR9, RZ, P1, !PT ;  /* 0x00000009060d7c10 */ /* 0x000fc60008ffe4ff */
[----:B------:R-:W2:Y:S04]  /*0170*/  LDG.E R10, desc[UR6][R10.64] ;  /* 0x000000060a0a7981 */ /* 0x000ea8000c1e1900 */
[----:B------:R-:W3:Y:S01]  /*0180*/  LDG.E R12, desc[UR6][R12.64] ;  /* 0x000000060c0c7981 */ /* 0x000ee2000c1e1900 */
[----:B------:R-:W-:Y:S01]  /*0190*/  BSSY.RECONVERGENT B1, `(.L_x_2) ;  /* 0x0000017000017945 */ /* 0x000fe20003800200 */
[----:B--2---:R-:W-:Y:S01]  /*01a0*/  FADD R6, |R10|, -RZ ;  /* 0x800000ff0a067221 */ /* 0x004fe20000000200 */
[----:B---3--:R-:W-:-:S05]  /*01b0*/  FADD R9, |R12|, -RZ ;  /* 0x800000ff0c097221 */ /* 0x008fca0000000200 */
[CC--:B------:R-:W-:Y:S02]  /*01c0*/  VIMNMX R7, PT, PT, R6.reuse, R9.reuse, !PT ;  /* 0x0000000906077248 */ /* 0x0c0fe40007fe0100 */
[----:B------:R-:W-:Y:S02]  /*01d0*/  VIMNMX R6, PT, PT, R6, R9, PT ;  /* 0x0000000906067248 */ /* 0x000fe40003fe0100 */
[----:B------:R-:W-:-:S04]  /*01e0*/  LOP3.LUT R8, R7, 0xfe000000, RZ, 0xc0, !PT ;  /* 0xfe00000007087812 */ /* 0x000fc800078ec0ff */
[----:B------:R-:W-:-:S05]  /*01f0*/  LOP3.LUT R0, R8, 0x7e800000, RZ, 0x3c, !PT ;  /* 0x7e80000008007812 */ /* 0x000fca00078e3cff */
[-C--:B------:R-:W-:Y:S01]  /*0200*/  FMUL R9, R6, R0.reuse ;  /* 0x0000000006097220 */ /* 0x080fe20000400000 */
[----:B------:R-:W-:-:S03]  /*0210*/  FMUL R0, R7, R0 ;  /* 0x0000000007007220 */ /* 0x000fc60000400000 */
[----:B------:R-:W-:-:S04]  /*0220*/  FMUL R9, R9, R9 ;  /* 0x0000000909097220 */ /* 0x000fc80000400000 */
[----:B------:R-:W-:-:S04]  /*0230*/  FFMA R0, R0, R0, R9 ;  /* 0x0000000000007223 */ /* 0x000fc80000000009 */
[----:B------:R-:W-:Y:S01]  /*0240*/  VIADD R10, R0, 0xf3000000 ;  /* 0xf3000000000a7836 */ /* 0x000fe20000000000 */
[----:B------:R0:W1:Y:S04]  /*0250*/  MUFU.RSQ R9, R0 ;  /* 0x0000000000097308 */ /* 0x0000680000001400 */
[----:B------:R-:W-:-:S13]  /*0260*/  ISETP.GT.U32.AND P0, PT, R10, 0x727fffff, PT ;  /* 0x727fffff0a00780c */ /* 0x000fda0003f04070 */
[----:B01----:R-:W-:Y:S05]  /*0270*/  @!P0 BRA `(.L_x_3) ;  /* 0x0000000000108947 */ /* 0x003fea0003800000 */
[----:B------:R-:W-:-:S07]  /*0280*/  MOV R14, 0x2a0 ;  /* 0x000002a0000e7802 */ /* 0x000fce0000000f00 */
[----:B------:R-:W-:Y:S05]  /*0290*/  CALL.REL.NOINC `($__internal_0_$__cuda_sm20_sqrt_rn_f32_slowpath) ;  /* 0x0000000000b07944 */ /* 0x000fea0003c00000 */
[----:B------:R-:W-:Y:S01]  /*02a0*/  MOV R0, R9 ;  /* 0x0000000900007202 */ /* 0x000fe20000000f00 */
[----:B------:R-:W-:Y:S06]  /*02b0*/  BRA `(.L_x_4) ;  /* 0x0000000000107947 */ /* 0x000fec0003800000 */
.L_x_3:
[----:B------:R-:W-:Y:S01]  /*02c0*/  FMUL.FTZ R11, R0, R9 ;  /* 0x00000009000b7220 */ /* 0x000fe20000410000 */
[----:B------:R-:W-:-:S03]  /*02d0*/  FMUL.FTZ R9, R9, 0.5 ;  /* 0x3f00000009097820 */ /* 0x000fc60000410000 */
[----:B------:R-:W-:-:S04]  /*02e0*/  FFMA R0, -R11, R11, R0 ;  /* 0x0000000b0b007223 */ /* 0x000fc80000000100 */
[----:B------:R-:W-:-:S07]  /*02f0*/  FFMA R0, R0, R9, R11 ;  /* 0x0000000900007223 */ /* 0x000fce000000000b */
.L_x_4:
[----:B------:R-:W-:Y:S05]  /*0300*/  BSYNC.RECONVERGENT B1 ;  /* 0x0000000000017941 */ /* 0x000fea0003800200 */
.L_x_2:
[----:B------:R-:W-:Y:S02]  /*0310*/  FSETP.NEU.AND P0, PT, R6, RZ, PT ;  /* 0x000000ff0600720b */ /* 0x000fe40003f0d000 */
[----:B------:R-:W-:-:S11]  /*0320*/  LOP3.LUT R9, R8, 0x800000, RZ, 0xfc, !PT ;  /* 0x0080000008097812 */ /* 0x000fd600078efcff */
[----:B------:R-:W-:-:S05]  /*0330*/  @P0 FMUL R7, R9, R0 ;  /* 0x0000000009070220 */ /* 0x000fca0000400000 */
[----:B------:R-:W-:-:S04]  /*0340*/  FSETP.GEU.AND P0, PT, R7, 1, PT ;  /* 0x3f8000000700780b */ /* 0x000fc80003f0e000 */
[----:B------:R-:W-:-:S04]  /*0350*/  FSETP.NEU.AND P0, PT, R6, +INF , !P0 ;  /* 0x7f8000000600780b */ /* 0x000fc8000470d000 */
[----:B------:R-:W-:-:S09]  /*0360*/  SEL R0, RZ, 0x1, !P0 ;  /* 0x00000001ff007807 */ /* 0x000fd20004000000 */
.L_x_1:
[----:B------:R-:W-:Y:S05]  /*0370*/  BSYNC.RECONVERGENT B0 ;  /* 0x0000000000007941 */ /* 0x000fea0003800200 */
.L_x_0:
[----:B------:R-:W0:Y:S01]  /*0380*/  S2UR UR5, SR_CgaCtaId ;  /* 0x00000000000579c3 */ /* 0x000e220000008800 */
[----:B------:R-:W-:Y:S01]  /*0390*/  UMOV UR4, 0x400 ;  /* 0x0000040000047882 */ /* 0x000fe20000000000 */
[----:B------:R-:W-:Y:S02]  /*03a0*/  ISETP.GE.U32.AND P1, PT, R4, 0x2, PT ;  /* 0x000000020400780c */ /* 0x000fe40003f26070 */
[----:B------:R-:W-:Y:S01]  /*03b0*/  ISETP.NE.AND P0, PT, R2, RZ, PT ;  /* 0x000000ff0200720c */ /* 0x000fe20003f05270 */
[----:B0-----:R-:W-:-:S06]  /*03c0*/  ULEA UR4, UR5, UR4, 0x18 ;  /* 0x0000000405047291 */ /* 0x001fcc000f8ec0ff */
[----:B------:R-:W-:-:S05]  /*03d0*/  LEA R7, R2, UR4, 0x2 ;  /* 0x0000000402077c11 */ /* 0x000fca000f8e10ff */
[----:B------:R0:W-:Y:S01]  /*03e0*/  STS [R7], R0 ;  /* 0x0000000007007388 */ /* 0x0001e20000000800 */
[----:B------:R-:W-:Y:S06]  /*03f0*/  BAR.SYNC.DEFER_BLOCKING 0x0 ;  /* 0x0000000000007b1d */ /* 0x000fec0000010000 */
[----:B------:R-:W-:Y:S05]  /*0400*/  @!P1 BRA `(.L_x_5) ;  /* 0x00000000002c9947 */ /* 0x000fea0003800000 */
.L_x_6:
[----:B------:R-:W-:-:S04]  /*0410*/  SHF.R.U32.HI R8, RZ, 0x1, R4 ;  /* 0x00000001ff087819 */ /* 0x000fc80000011604 */
[----:B------:R-:W-:-:S13]  /*0420*/  ISETP.GE.U32.AND P1, PT, R2, R8, PT ;  /* 0x000000080200720c */ /* 0x000fda0003f26070 */
[----:B0-----:R-:W-:Y:S01]  /*0430*/  @!P1 IMAD R0, R8, 0x4, R7 ;  /* 0x0000000408009824 */ /* 0x001fe200078e0207 */
[----:B------:R-:W-:Y:S05]  /*0440*/  @!P1 LDS R9, [R7] ;  /* 0x0000000007099984 */ /* 0x000fea0000000800 */
[----:B------:R-:W0:Y:S02]  /*0450*/  @!P1 LDS R0, [R0] ;  /* 0x0000000000009984 */ /* 0x000e240000000800 */
[----:B0-----:R-:W-:-:S05]  /*0460*/  @!P1 IMAD.IADD R6, R0, 0x1, R9 ;  /* 0x0000000100069824 */ /* 0x001fca00078e0209 */
[----:B------:R1:W-:Y:S01]  /*0470*/  @!P1 STS [R7], R6 ;  /* 0x0000000607009388 */ /* 0x0003e20000000800 */
[----:B------:R-:W-:Y:S01]  /*0480*/  BAR.SYNC.DEFER_BLOCKING 0x0 ;  /* 0x0000000000007b1d */ /* 0x000fe20000010000 */
[----:B------:R-:W-:Y:S02]  /*0490*/  ISETP.GT.U32.AND P1, PT, R4, 0x3, PT ;  /* 0x000000030400780c */ /* 0x000fe40003f24070 */
[----:B------:R-:W-:-:S11]  /*04a0*/  MOV R4, R8 ;  /* 0x0000000800047202 */ /* 0x000fd60000000f00 */
[----:B-1----:R-:W-:Y:S05]  /*04b0*/  @P1 BRA `(.L_x_6) ;  /* 0xfffffffc00d41947 */ /* 0x002fea000383ffff */
.L_x_5:
[----:B------:R-:W-:Y:S06]  /*04c0*/  BAR.SYNC.DEFER_BLOCKING 0x0 ;  /* 0x0000000000007b1d */ /* 0x000fec0000010000 */
[----:B------:R-:W-:Y:S05]  /*04d0*/  @P0 EXIT ;  /* 0x000000000000094d */ /* 0x000fea0003800000 */
[----:B------:R-:W1:Y:S01]  /*04e0*/  S2UR UR5, SR_CgaCtaId ;  /* 0x00000000000579c3 */ /* 0x000e620000008800 */
[----:B------:R-:W-:-:S07]  /*04f0*/  UMOV UR4, 0x400 ;  /* 0x0000040000047882 */ /* 0x000fce0000000000 */
[----:B------:R-:W2:Y:S01]  /*0500*/  LDC.64 R2, c[0x0][0x398] ;  /* 0x0000e600ff027b82 */ /* 0x000ea20000000a00 */
[----:B-1----:R-:W-:Y:S01]  /*0510*/  ULEA UR4, UR5, UR4, 0x18 ;  /* 0x0000000405047291 */ /* 0x002fe2000f8ec0ff */
[----:B--2---:R-:W-:-:S08]  /*0520*/  IMAD.WIDE.U32 R2, R5, 0x4, R2 ;  /* 0x0000000405027825 */ /* 0x004fd000078e0002 */
[----:B0-----:R-:W0:Y:S04]  /*0530*/  LDS R7, [UR4] ;  /* 0x00000004ff077984 */ /* 0x001e280008000800 */
[----:B0-----:R-:W-:Y:S01]  /*0540*/  STG.E desc[UR6][R2.64], R7 ;  /* 0x0000000702007986 */ /* 0x001fe2000c101906 */
[----:B------:R-:W-:Y:S05]  /*0550*/  EXIT ;  /* 0x000000000000794d */ /* 0x000fea0003800000 */
        .weak           $__internal_0_$__cuda_sm20_sqrt_rn_f32_slowpath
        .type           $__internal_0_$__cuda_sm20_sqrt_rn_f32_slowpath,@function
        .size           $__internal_0_$__cuda_sm20_sqrt_rn_f32_slowpath,(.L_x_9 - $__internal_0_$__cuda_sm20_sqrt_rn_f32_slowpath)
$__internal_0_$__cuda_sm20_sqrt_rn_f32_slowpath:
[----:B------:R-:W-:-:S13]  /*0560*/  LOP3.LUT P0, RZ, R0, 0x7fffffff, RZ, 0xc0, !PT ;  /* 0x7fffffff00ff7812 */ /* 0x000fda000780c0ff */
[----:B------:R-:W-:Y:S01]  /*0570*/  @!P0 IMAD.MOV.U32 R9, RZ, RZ, R0 ;  /* 0x000000ffff098224 */ /* 0x000fe200078e0000 */
[----:B------:R-:W-:Y:S06]  /*0580*/  @!P0 BRA `(.L_x_7) ;  /* 0x0000000000408947 */ /* 0x000fec0003800000 */
[----:B------:R-:W-:-:S13]  /*0590*/  FSETP.GEU.FTZ.AND P0, PT, R0, RZ, PT ;  /* 0x000000ff0000720b */ /* 0x000fda0003f1e000 */
[----:B------:R-:W-:Y:S01]  /*05a0*/  @!P0 IMAD.MOV.U32 R9, RZ, RZ, 0x7fffffff ;  /* 0x7fffffffff098424 */ /* 0x000fe200078e00ff */
[----:B------:R-:W-:Y:S06]  /*05b0*/  @!P0 BRA `(.L_x_7) ;  /* 0x0000000000348947 */ /* 0x000fec0003800000 */
[----:B------:R-:W-:-:S13]  /*05c0*/  FSETP.GTU.FTZ.AND P0, PT, |R0|, +INF , PT ;  /* 0x7f8000000000780b */ /* 0x000fda0003f1c200 */
[----:B------:R-:W-:Y:S01]  /*05d0*/  @P0 FADD.FTZ R9, R0, 1 ;  /* 0x3f80000000090421 */ /* 0x000fe20000010000 */
[----:B------:R-:W-:Y:S06]  /*05e0*/  @P0 BRA `(.L_x_7) ;  /* 0x0000000000280947 */ /* 0x000fec0003800000 */
[----:B------:R-:W-:-:S13]  /*05f0*/  FSETP.NEU.FTZ.AND P0, PT, |R0|, +INF , PT ;  /* 0x7f8000000000780b */ /* 0x000fda0003f1d200 */
[----:B------:R-:W-:-:S04]  /*0600*/  @P0 FFMA R10, R0, 1.84467440737095516160e+19, RZ ;  /* 0x5f800000000a0823 */ /* 0x000fc800000000ff */
[----:B------:R-:W0:Y:S02]  /*0610*/  @P0 MUFU.RSQ R9, R10 ;  /* 0x0000000a00090308 */ /* 0x000e240000001400 */
[----:B0-----:R-:W-:Y:S01]  /*0620*/  @P0 FMUL.FTZ R11, R10, R9 ;  /* 0x000000090a0b0220 */ /* 0x001fe20000410000 */
[----:B------:R-:W-:Y:S01]  /*0630*/  @P0 FMUL.FTZ R13, R9, 0.5 ;  /* 0x3f000000090d0820 */ /* 0x000fe20000410000 */
[----:B------:R-:W-:Y:S02]  /*0640*/  @!P0 MOV R9, R0 ;  /* 0x0000000000098202 */ /* 0x000fe40000000f00 */
[----:B------:R-:W-:-:S04]  /*0650*/  @P0 FADD.FTZ R12, -R11, -RZ ;  /* 0x800000ff0b0c0221 */ /* 0x000fc80000010100 */
[----:B------:R-:W-:-:S04]  /*0660*/  @P0 FFMA R12, R11, R12, R10 ;  /* 0x0000000c0b0c0223 */ /* 0x000fc8000000000a */
[----:B------:R-:W-:-:S04]  /*0670*/  @P0 FFMA R12, R12, R13, R11 ;  /* 0x0000000d0c0c0223 */ /* 0x000fc8000000000b */
[----:B------:R-:W-:-:S07]  /*0680*/  @P0 FMUL.FTZ R9, R12, 2.3283064365386962891e-10 ;  /* 0x2f8000000c090820 */ /* 0x000fce0000410000 */
.L_x_7:
[----:B------:R-:W-:Y:S02]  /*0690*/  HFMA2 R11, -RZ, RZ, 0, 0 ;  /* 0x00000000ff0b7431 */ /* 0x000fe400000001ff */
[----:B------:R-:W-:-:S04]  /*06a0*/  IMAD.MOV.U32 R10, RZ, RZ, R14 ;  /* 0x000000ffff0a7224 */ /* 0x000fc800078e000e */
[----:B------:R-:W-:Y:S05]  /*06b0*/  RET.REL.NODEC R10 `(_Z11countPointsiPKfS0_Pi) ;  /* 0xfffffff80a507950 */ /* 0x000fea0003c3ffff */
.L_x_8:
[----:B------:R-:W-:-:S00]  /*06c0*/  BRA `(.L_x_8) ;  /* 0xfffffffc00fc7947 */ /* 0x000fc0000383ffff */
[----:B------:R-:W-:-:S00]  /*06d0*/  NOP ;  /* 0x0000000000007918 */ /* 0x000fc00000000000 */
        /* <DEDUP_REMOVED lines=10> */
.L_x_9:


//--------------------- .nv.shared._Z11countPointsiPKfS0_Pi --------------------------
	.section	.nv.shared._Z11countPointsiPKfS0_Pi,"aw",@nobits
	.sectionflags	@""
	.align	16
	.zero		1024


//--------------------- .nv.shared.reserved.0     --------------------------
	.section	.nv.shared.reserved.0,"aw",@nobits
	.weak		__nv_reservedSMEM_offset_0_alias
	.size		__nv_reservedSMEM_offset_0_alias, 0, 64
	.other		__nv_reservedSMEM_offset_0_alias,@"STO_CUDA_RESERVED_SHARED STV_DEFAULT"
__nv_reservedSMEM_offset_0_alias:
	.zero		0
	.zero		64


//--------------------- .nv.constant0._Z11countPointsiPKfS0_Pi --------------------------
	.section	.nv.constant0._Z11countPointsiPKfS0_Pi,"a",@progbits
	.sectionflags	@""
	.align	4
.nv.constant0._Z11countPointsiPKfS0_Pi:
	.zero		928


//--------------------- SYMBOLS --------------------------

	.type		.nv.reservedSmem.offset0,@object
	.size		.nv.reservedSmem.offset0,0x4
	.type		.nv.reservedSmem.cap,@object
	.size		.nv.reservedSmem.cap,0x4
